//
// Generated by NVIDIA NVVM Compiler
//
// Compiler Build ID: CL-36424714
// Cuda compilation tools, release 13.0, V13.0.88
// Based on NVVM 20.0.0
//

.version 9.0
.target sm_100
.address_size 64

	// .globl	_Z13dataset_parsePiS_S_

.visible .entry _Z13dataset_parsePiS_S_(
	.param .u64 .ptr .align 1 _Z13dataset_parsePiS_S__param_0,
	.param .u64 .ptr .align 1 _Z13dataset_parsePiS_S__param_1,
	.param .u64 .ptr .align 1 _Z13dataset_parsePiS_S__param_2
)
{
	.reg .pred 	%p<2>;
	.reg .b32 	%r<17>;
	.reg .b64 	%rd<17>;

	ld.param.u64 	%rd1, [_Z13dataset_parsePiS_S__param_0];
	ld.param.u64 	%rd2, [_Z13dataset_parsePiS_S__param_1];
	ld.param.u64 	%rd3, [_Z13dataset_parsePiS_S__param_2];
	mov.u32 	%r2, %tid.x;
	mov.u32 	%r3, %ctaid.x;
	mov.u32 	%r4, %ntid.x;
	mad.lo.s32 	%r1, %r3, %r4, %r2;
	setp.gt.s32 	%p1, %r1, 1049865;
	@%p1 bra 	$L__BB0_2;
	cvta.to.global.u64 	%rd4, %rd1;
	cvta.to.global.u64 	%rd5, %rd2;
	cvta.to.global.u64 	%rd6, %rd3;
	shl.b32 	%r5, %r1, 1;
	mul.wide.s32 	%rd7, %r5, 4;
	add.s64 	%rd8, %rd4, %rd7;
	ld.global.u32 	%r6, [%rd8];
	mul.wide.s32 	%rd9, %r6, 4;
	add.s64 	%rd10, %rd5, %rd9;
	atom.global.add.u32 	%r7, [%rd10+-4], 1;
	ld.global.u32 	%r8, [%rd8+4];
	ld.global.u32 	%r9, [%rd8];
	mad.lo.s32 	%r10, %r9, 343, %r7;
	add.s32 	%r11, %r10, -343;
	mul.wide.s32 	%rd11, %r11, 4;
	add.s64 	%rd12, %rd6, %rd11;
	st.global.u32 	[%rd12], %r8;
	mul.wide.s32 	%rd13, %r8, 4;
	add.s64 	%rd14, %rd5, %rd13;
	atom.global.add.u32 	%r12, [%rd14+-4], 1;
	ld.global.u32 	%r13, [%rd8];
	ld.global.u32 	%r14, [%rd8+4];
	mad.lo.s32 	%r15, %r14, 343, %r12;
	add.s32 	%r16, %r15, -343;
	mul.wide.s32 	%rd15, %r16, 4;
	add.s64 	%rd16, %rd6, %rd15;
	st.global.u32 	[%rd16], %r13;
$L__BB0_2:
	ret;

}
	// .globl	_Z12output_parsePiS_S_
.visible .entry _Z12output_parsePiS_S_(
	.param .u64 .ptr .align 1 _Z12output_parsePiS_S__param_0,
	.param .u64 .ptr .align 1 _Z12output_parsePiS_S__param_1,
	.param .u64 .ptr .align 1 _Z12output_parsePiS_S__param_2
)
{
	.local .align 16 .b8 	__local_depot1[80000];
	.reg .b64 	%SP;
	.reg .b64 	%SPL;
	.reg .pred 	%p<16>;
	.reg .b32 	%r<66>;
	.reg .b64 	%rd<44>;

	mov.u64 	%SPL, __local_depot1;
	ld.param.u64 	%rd13, [_Z12output_parsePiS_S__param_0];
	ld.param.u64 	%rd14, [_Z12output_parsePiS_S__param_1];
	ld.param.u64 	%rd12, [_Z12output_parsePiS_S__param_2];
	cvta.to.global.u64 	%rd1, %rd13;
	cvta.to.global.u64 	%rd2, %rd14;
	add.u64 	%rd3, %SPL, 0;
	add.u64 	%rd4, %SPL, 40000;
	mov.u32 	%r33, %tid.x;
	mov.u32 	%r34, %ctaid.x;
	mov.u32 	%r35, %ntid.x;
	mad.lo.s32 	%r1, %r34, %r35, %r33;
	setp.gt.s32 	%p1, %r1, 317079;
	@%p1 bra 	$L__BB1_25;
	mov.b64 	%rd41, 0;
$L__BB1_2:
	shl.b64 	%rd18, %rd41, 2;
	add.s64 	%rd19, %rd3, %rd18;
	mov.b32 	%r36, 0;
	st.local.u32 	[%rd19], %r36;
	add.s64 	%rd6, %rd41, 1;
	setp.lt.u64 	%p2, %rd41, 9999;
	mov.u64 	%rd41, %rd6;
	@%p2 bra 	$L__BB1_2;
	mul.wide.s32 	%rd20, %r1, 4;
	add.s64 	%rd21, %rd2, %rd20;
	ld.global.u32 	%r2, [%rd21];
	setp.lt.s32 	%p3, %r2, 1;
	mov.b32 	%r54, 0;
	@%p3 bra 	$L__BB1_13;
	mul.lo.s32 	%r3, %r1, 343;
	neg.s32 	%r4, %r2;
	mov.b32 	%r51, 0;
	mov.u32 	%r54, %r51;
$L__BB1_5:
	add.s32 	%r39, %r51, %r3;
	mul.wide.s32 	%rd22, %r39, 4;
	add.s64 	%rd23, %rd1, %rd22;
	ld.global.u32 	%r7, [%rd23];
	mul.wide.s32 	%rd24, %r7, 4;
	add.s64 	%rd25, %rd2, %rd24;
	ld.global.u32 	%r8, [%rd25+-4];
	setp.lt.s32 	%p4, %r8, 1;
	@%p4 bra 	$L__BB1_12;
	mad.lo.s32 	%r9, %r7, 343, -343;
	mov.b32 	%r53, 0;
$L__BB1_7:
	add.s32 	%r41, %r9, %r53;
	mul.wide.s32 	%rd26, %r41, 4;
	add.s64 	%rd27, %rd1, %rd26;
	ld.global.u32 	%r12, [%rd27];
	mov.u32 	%r55, %r3;
	mov.u32 	%r56, %r4;
	bra.uni 	$L__BB1_9;
$L__BB1_8:
	add.s32 	%r56, %r56, 1;
	setp.eq.s32 	%p6, %r56, 0;
	add.s32 	%r55, %r55, 1;
	@%p6 bra 	$L__BB1_11;
$L__BB1_9:
	mul.wide.s32 	%rd28, %r55, 4;
	add.s64 	%rd29, %rd1, %rd28;
	ld.global.u32 	%r42, [%rd29];
	setp.ne.s32 	%p5, %r42, %r12;
	@%p5 bra 	$L__BB1_8;
	mul.wide.s32 	%rd30, %r54, 4;
	add.s64 	%rd31, %rd3, %rd30;
	st.local.u32 	[%rd31], %r12;
	add.s32 	%r54, %r54, 1;
$L__BB1_11:
	add.s32 	%r53, %r53, 1;
	setp.ne.s32 	%p7, %r53, %r8;
	@%p7 bra 	$L__BB1_7;
$L__BB1_12:
	add.s32 	%r51, %r51, 1;
	setp.ne.s32 	%p8, %r51, %r2;
	@%p8 bra 	$L__BB1_5;
$L__BB1_13:
	mov.b64 	%rd43, -1;
	mov.u64 	%rd42, %rd4;
$L__BB1_14:
	mov.b32 	%r43, 0;
	st.local.u32 	[%rd42], %r43;
	add.s64 	%rd43, %rd43, 1;
	add.s64 	%rd42, %rd42, 4;
	setp.lt.u64 	%p9, %rd43, 9999;
	@%p9 bra 	$L__BB1_14;
	ld.local.u32 	%r45, [%rd3];
	st.local.u32 	[%rd4], %r45;
	setp.lt.s32 	%p10, %r54, 2;
	mov.b32 	%r64, 1;
	@%p10 bra 	$L__BB1_24;
	mov.b32 	%r60, 1;
	mov.u32 	%r64, %r60;
$L__BB1_17:
	mul.wide.u32 	%rd33, %r60, 4;
	add.s64 	%rd11, %rd3, %rd33;
	setp.lt.s32 	%p11, %r64, 1;
	mov.b32 	%r63, 0;
	@%p11 bra 	$L__BB1_21;
	ld.local.u32 	%r25, [%rd11];
	mov.b32 	%r62, 0;
$L__BB1_19:
	mul.wide.u32 	%rd34, %r62, 4;
	add.s64 	%rd35, %rd4, %rd34;
	ld.local.u32 	%r49, [%rd35];
	setp.eq.s32 	%p12, %r25, %r49;
	mov.u32 	%r63, %r62;
	@%p12 bra 	$L__BB1_21;
	add.s32 	%r62, %r62, 1;
	setp.ne.s32 	%p13, %r62, %r64;
	mov.u32 	%r63, %r64;
	@%p13 bra 	$L__BB1_19;
$L__BB1_21:
	setp.ne.s32 	%p14, %r63, %r64;
	@%p14 bra 	$L__BB1_23;
	ld.local.u32 	%r50, [%rd11];
	mul.wide.s32 	%rd36, %r64, 4;
	add.s64 	%rd37, %rd4, %rd36;
	st.local.u32 	[%rd37], %r50;
	add.s32 	%r64, %r64, 1;
$L__BB1_23:
	add.s32 	%r60, %r60, 1;
	setp.ne.s32 	%p15, %r60, %r54;
	@%p15 bra 	$L__BB1_17;
$L__BB1_24:
	cvta.to.global.u64 	%rd38, %rd12;
	add.s64 	%rd40, %rd38, %rd20;
	st.global.u32 	[%rd40], %r64;
$L__BB1_25:
	ret;

}


// ===== COMPILED SASS (sm_100) =====

	.target	sm_100

	.elftype	@"ET_EXEC"


//--------------------- .note.nv.tkinfo           --------------------------
	.section	.note.nv.tkinfo,"",@"SHT_NOTE"
	.sectionflags	@"SHF_NOTE_NV_TKINFO"
	.tkinfo
        /*0018*/ 	.word	0x00000002
        /*0030*/ 	.string	""
        /*0030*/ 	.string	"ptxas"
        /*0030*/ 	.string	"Cuda compilation tools, release 13.0, V13.0.88"
        /*0030*/ 	.string	"Build cuda_13.0.r13.0/compiler.36424714_0"
        /*0030*/ 	.string	"-arch sm_100 -m 64 "



//--------------------- .note.nv.cuinfo           --------------------------
	.section	.note.nv.cuinfo,"",@"SHT_NOTE"
	.sectionflags	@"SHF_NOTE_NV_CUINFO"
        /*0018*/ 	.short	0x0002
        /*001a*/ 	.short	0x0064
        /*001c*/ 	.short	0x0082
	.zero		2


//--------------------- .nv.info                  --------------------------
	.section	.nv.info,"",@"SHT_CUDA_INFO"
	.align	4


	//----- nvinfo : EIATTR_REGCOUNT
	.align		4
        /*0000*/ 	.byte	0x04, 0x2f
        /*0002*/ 	.short	(.L_1 - .L_0)
	.align		4
.L_0:
        /*0004*/ 	.word	index@(_Z13dataset_parsePiS_S_)
        /*0008*/ 	.word	0x00000014


	//----- nvinfo : EIATTR_FRAME_SIZE
	.align		4
.L_1:
        /*000c*/ 	.byte	0x04, 0x11
        /*000e*/ 	.short	(.L_3 - .L_2)
	.align		4
.L_2:
        /*0010*/ 	.word	index@(_Z13dataset_parsePiS_S_)
        /*0014*/ 	.word	0x00000000


	//----- nvinfo : EIATTR_REGCOUNT
	.align		4
.L_3:
        /*0018*/ 	.byte	0x04, 0x2f
        /*001a*/ 	.short	(.L_5 - .L_4)
	.align		4
.L_4:
        /*001c*/ 	.word	index@(_Z12output_parsePiS_S_)
        /*0020*/ 	.word	0x00000018


	//----- nvinfo : EIATTR_FRAME_SIZE
	.align		4
.L_5:
        /*0024*/ 	.byte	0x04, 0x11
        /*0026*/ 	.short	(.L_7 - .L_6)
	.align		4
.L_6:
        /*0028*/ 	.word	index@(_Z12output_parsePiS_S_)
        /*002c*/ 	.word	0x00013880


	//----- nvinfo : EIATTR_MIN_STACK_SIZE
	.align		4
.L_7:
        /*0030*/ 	.byte	0x04, 0x12
        /*0032*/ 	.short	(.L_9 - .L_8)
	.align		4
.L_8:
        /*0034*/ 	.word	index@(_Z12output_parsePiS_S_)
        /*0038*/ 	.word	0x00013880


	//----- nvinfo : EIATTR_MIN_STACK_SIZE
	.align		4
.L_9:
        /*003c*/ 	.byte	0x04, 0x12
        /*003e*/ 	.short	(.L_11 - .L_10)
	.align		4
.L_10:
        /*0040*/ 	.word	index@(_Z13dataset_parsePiS_S_)
        /*0044*/ 	.word	0x00000000
.L_11:


//--------------------- .nv.compat                --------------------------
	.section	.nv.compat,"",@"SHT_CUDA_COMPAT_INFO"
	.align	4
        /*0000*/ 	.byte	0x02, 0x09, 0x00, 0x00, 0x02, 0x02, 0x01, 0x00, 0x02, 0x05, 0x05, 0x00, 0x03, 0x07, 0x01, 0x01
        /*0010*/ 	.byte	0x02, 0x03, 0x00, 0x00, 0x02, 0x06, 0x01, 0x00, 0x04, 0x0b, 0x08, 0x00, 0x09, 0x00, 0x00, 0x00
        /*0020*/ 	.byte	0x00, 0x00, 0x00, 0x00


//--------------------- .nv.info._Z12output_parsePiS_S_ --------------------------
	.section	.nv.info._Z12output_parsePiS_S_,"",@"SHT_CUDA_INFO"
	.sectionflags	@""
	.align	4


	//----- nvinfo : EIATTR_CUDA_API_VERSION
	.align		4
        /*0000*/ 	.byte	0x04, 0x37
        /*0002*/ 	.short	(.L_13 - .L_12)
.L_12:
        /*0004*/ 	.word	0x00000082


	//----- nvinfo : EIATTR_KPARAM_INFO
	.align		4
.L_13:
        /*0008*/ 	.byte	0x04, 0x17
        /*000a*/ 	.short	(.L_15 - .L_14)
.L_14:
        /*000c*/ 	.word	0x00000000
        /*0010*/ 	.short	0x0002
        /*0012*/ 	.short	0x0010
        /*0014*/ 	.byte	0x00, 0xf5, 0x21, 0x00


	//----- nvinfo : EIATTR_KPARAM_INFO
	.align		4
.L_15:
        /*0018*/ 	.byte	0x04, 0x17
        /*001a*/ 	.short	(.L_17 - .L_16)
.L_16:
        /*001c*/ 	.word	0x00000000
        /*0020*/ 	.short	0x0001
        /*0022*/ 	.short	0x0008
        /*0024*/ 	.byte	0x00, 0xf5, 0x21, 0x00


	//----- nvinfo : EIATTR_KPARAM_INFO
	.align		4
.L_17:
        /*0028*/ 	.byte	0x04, 0x17
        /*002a*/ 	.short	(.L_19 - .L_18)
.L_18:
        /*002c*/ 	.word	0x00000000
        /*0030*/ 	.short	0x0000
        /*0032*/ 	.short	0x0000
        /*0034*/ 	.byte	0x00, 0xf5, 0x21, 0x00


	//----- nvinfo : EIATTR_SPARSE_MMA_MASK
	.align		4
.L_19:
        /*0038*/ 	.byte	0x03, 0x50
        /*003a*/ 	.short	0x0000


	//----- nvinfo : EIATTR_MAXREG_COUNT
	.align		4
        /*003c*/ 	.byte	0x03, 0x1b
        /*003e*/ 	.short	0x00ff


	//----- nvinfo : EIATTR_MERCURY_ISA_VERSION
	.align		4
        /*0040*/ 	.byte	0x03, 0x5f
        /*0042*/ 	.short	0x0101


	//----- nvinfo : EIATTR_VRC_CTA_INIT_COUNT
	.align		4
        /*0044*/ 	.byte	0x02, 0x4a
	.zero		1
	.zero		1


	//----- nvinfo : EIATTR_EXIT_INSTR_OFFSETS
	.align		4
        /*0048*/ 	.byte	0x04, 0x1c
        /*004a*/ 	.short	(.L_21 - .L_20)


	//   ....[0]....
.L_20:
        /*004c*/ 	.word	0x00000070


	//   ....[1]....
        /*0050*/ 	.word	0x00000c40


	//----- nvinfo : EIATTR_CRS_STACK_SIZE
	.align		4
.L_21:
        /*0054*/ 	.byte	0x04, 0x1e
        /*0056*/ 	.short	(.L_23 - .L_22)
.L_22:
        /*0058*/ 	.word	0x00000000


	//----- nvinfo : EIATTR_CBANK_PARAM_SIZE
	.align		4
.L_23:
        /*005c*/ 	.byte	0x03, 0x19
        /*005e*/ 	.short	0x0018


	//----- nvinfo : EIATTR_PARAM_CBANK
	.align		4
        /*0060*/ 	.byte	0x04, 0x0a
        /*0062*/ 	.short	(.L_25 - .L_24)
	.align		4
.L_24:
        /*0064*/ 	.word	index@(.nv.constant0._Z12output_parsePiS_S_)
        /*0068*/ 	.short	0x0380
        /*006a*/ 	.short	0x0018


	//----- nvinfo : EIATTR_SW_WAR
	.align		4
.L_25:
        /*006c*/ 	.byte	0x04, 0x36
        /*006e*/ 	.short	(.L_27 - .L_26)
.L_26:
        /*0070*/ 	.word	0x00000008
.L_27:


//--------------------- .nv.info._Z13dataset_parsePiS_S_ --------------------------
	.section	.nv.info._Z13dataset_parsePiS_S_,"",@"SHT_CUDA_INFO"
	.sectionflags	@""
	.align	4


	//----- nvinfo : EIATTR_CUDA_API_VERSION
	.align		4
        /*0000*/ 	.byte	0x04, 0x37
        /*0002*/ 	.short	(.L_29 - .L_28)
.L_28:
        /*0004*/ 	.word	0x00000082


	//----- nvinfo : EIATTR_KPARAM_INFO
	.align		4
.L_29:
        /*0008*/ 	.byte	0x04, 0x17
        /*000a*/ 	.short	(.L_31 - .L_30)
.L_30:
        /*000c*/ 	.word	0x00000000
        /*0010*/ 	.short	0x0002
        /*0012*/ 	.short	0x0010
        /*0014*/ 	.byte	0x00, 0xf5, 0x21, 0x00


	//----- nvinfo : EIATTR_KPARAM_INFO
	.align		4
.L_31:
        /*0018*/ 	.byte	0x04, 0x17
        /*001a*/ 	.short	(.L_33 - .L_32)
.L_32:
        /*001c*/ 	.word	0x00000000
        /*0020*/ 	.short	0x0001
        /*0022*/ 	.short	0x0008
        /*0024*/ 	.byte	0x00, 0xf5, 0x21, 0x00


	//----- nvinfo : EIATTR_KPARAM_INFO
	.align		4
.L_33:
        /*0028*/ 	.byte	0x04, 0x17
        /*002a*/ 	.short	(.L_35 - .L_34)
.L_34:
        /*002c*/ 	.word	0x00000000
        /*0030*/ 	.short	0x0000
        /*0032*/ 	.short	0x0000
        /*0034*/ 	.byte	0x00, 0xf5, 0x21, 0x00


	//----- nvinfo : EIATTR_SPARSE_MMA_MASK
	.align		4
.L_35:
        /*0038*/ 	.byte	0x03, 0x50
        /*003a*/ 	.short	0x0000


	//----- nvinfo : EIATTR_MAXREG_COUNT
	.align		4
        /*003c*/ 	.byte	0x03, 0x1b
        /*003e*/ 	.short	0x00ff


	//----- nvinfo : EIATTR_MERCURY_ISA_VERSION
	.align		4
        /*0040*/ 	.byte	0x03, 0x5f
        /*0042*/ 	.short	0x0101


	//----- nvinfo : EIATTR_VRC_CTA_INIT_COUNT
	.align		4
        /*0044*/ 	.byte	0x02, 0x4a
	.zero		1
	.zero		1


	//----- nvinfo : EIATTR_EXIT_INSTR_OFFSETS
	.align		4
        /*0048*/ 	.byte	0x04, 0x1c
        /*004a*/ 	.short	(.L_37 - .L_36)


	//   ....[0]....
.L_36:
        /*004c*/ 	.word	0x00000060


	//   ....[1]....
        /*0050*/ 	.word	0x000001f0


	//----- nvinfo : EIATTR_CBANK_PARAM_SIZE
	.align		4
.L_37:
        /*0054*/ 	.byte	0x03, 0x19
        /*0056*/ 	.short	0x0018


	//----- nvinfo : EIATTR_PARAM_CBANK
	.align		4
        /*0058*/ 	.byte	0x04, 0x0a
        /*005a*/ 	.short	(.L_39 - .L_38)
	.align		4
.L_38:
        /*005c*/ 	.word	index@(.nv.constant0._Z13dataset_parsePiS_S_)
        /*0060*/ 	.short	0x0380
        /*0062*/ 	.short	0x0018


	//----- nvinfo : EIATTR_SW_WAR
	.align		4
.L_39:
        /*0064*/ 	.byte	0x04, 0x36
        /*0066*/ 	.short	(.L_41 - .L_40)
.L_40:
        /*0068*/ 	.word	0x00000008
.L_41:


//--------------------- .nv.callgraph             --------------------------
	.section	.nv.callgraph,"",@"SHT_CUDA_CALLGRAPH"
	.align	4
	.sectionentsize	8
	.align		4
        /*0000*/ 	.word	0x00000000
	.align		4
        /*0004*/ 	.word	0xffffffff
	.align		4
        /*0008*/ 	.word	0x00000000
	.align		4
        /*000c*/ 	.word	0xfffffffe
	.align		4
        /*0010*/ 	.word	0x00000000
	.align		4
        /*0014*/ 	.word	0xfffffffd
	.align		4
        /*0018*/ 	.word	0x00000000
	.align		4
        /*001c*/ 	.word	0xfffffffc


//--------------------- .text._Z12output_parsePiS_S_ --------------------------
	.section	.text._Z12output_parsePiS_S_,"ax",@progbits
	.align	128
        .global         _Z12output_parsePiS_S_
        .type           _Z12output_parsePiS_S_,@function
        .size           _Z12output_parsePiS_S_,(.L_x_22 - _Z12output_parsePiS_S_)
        .other          _Z12output_parsePiS_S_,@"STO_CUDA_ENTRY STV_DEFAULT"
_Z12output_parsePiS_S_:
.text._Z12output_parsePiS_S_:
[----:B------:R-:W0:Y:S01]  /*0000*/  LDC R1, c[0x0][0x37c] ;  /* 0x0000df00ff017b82 */ /* 0x000e220000000800 */
[----:B------:R-:W1:Y:S07]  /*0010*/  S2R R4, SR_TID.X ;  /* 0x0000000000047919 */ /* 0x000e6e0000002100 */
[----:B------:R-:W1:Y:S01]  /*0020*/  S2UR UR4, SR_CTAID.X ;  /* 0x00000000000479c3 */ /* 0x000e620000002500 */
[----:B0-----:R-:W-:-:S07]  /*0030*/  VIADD R1, R1, 0xfffec780 ;  /* 0xfffec78001017836 */ /* 0x001fce0000000000 */
[----:B------:R-:W1:Y:S02]  /*0040*/  LDC R3, c[0x0][0x360] ;  /* 0x0000d800ff037b82 */ /* 0x000e640000000800 */
[----:B-1----:R-:W-:-:S05]  /*0050*/  IMAD R4, R3, UR4, R4 ;  /* 0x0000000403047c24 */ /* 0x002fca000f8e0204 */
[----:B------:R-:W-:-:S13]  /*0060*/  ISETP.GT.AND P0, PT, R4, 0x4d697, PT ;  /* 0x0004d6970400780c */ /* 0x000fda0003f04270 */
[----:B------:R-:W-:Y:S05]  /*0070*/  @P0 EXIT ;  /* 0x000000000000094d */ /* 0x000fea0003800000 */
[----:B------:R0:W-:Y:S01]  /*0080*/  STL.128 [R1], RZ ;  /* 0x000000ff01007387 */ /* 0x0001e20000100c00 */
[----:B------:R-:W-:Y:S02]  /*0090*/  HFMA2 R2, -RZ, RZ, 0, 9.5367431640625e-07 ;  /* 0x00000010ff027431 */ /* 0x000fe400000001ff */
[----:B------:R-:W-:Y:S01]  /*00a0*/  IMAD.MOV.U32 R0, RZ, RZ, R1 ;  /* 0x000000ffff007224 */ /* 0x000fe200078e0001 */
[----:B------:R-:W1:Y:S01]  /*00b0*/  LDCU.64 UR6, c[0x0][0x358] ;  /* 0x00006b00ff0677ac */ /* 0x000e620008000a00 */
[----:B------:R0:W-:Y:S01]  /*00c0*/  STL.128 [R1+0x10], RZ ;  /* 0x000010ff01007387 */ /* 0x0001e20000100c00 */
[----:B------:R-:W-:-:S03]  /*00d0*/  IMAD.MOV.U32 R3, RZ, RZ, RZ ;  /* 0x000000ffff037224 */ /* 0x000fc600078e00ff */
[----:B------:R0:W-:Y:S04]  /*00e0*/  STL.128 [R1+0x20], RZ ;  /* 0x000020ff01007387 */ /* 0x0001e80000100c00 */
[----:B------:R0:W-:Y:S02]  /*00f0*/  STL.128 [R1+0x30], RZ ;  /* 0x000030ff01007387 */ /* 0x0001e40000100c00 */
.L_x_0:
[C---:B--2---:R-:W-:Y:S01]  /*0100*/  IMAD.U32 R5, R2.reuse, 0x4, R1 ;  /* 0x0000000402057824 */ /* 0x044fe200078e0001 */
[----:B------:R-:W-:-:S04]  /*0110*/  IADD3 R2, P0, PT, R2, 0x68, RZ ;  /* 0x0000006802027810 */ /* 0x000fc80007f1e0ff */
[----:B------:R2:W-:Y:S01]  /*0120*/  STL.128 [R5], RZ ;  /* 0x000000ff05007387 */ /* 0x0005e20000100c00 */
[----:B------:R-:W-:Y:S02]  /*0130*/  IADD3.X R3, PT, PT, RZ, R3, RZ, P0, !PT ;  /* 0x00000003ff037210 */ /* 0x000fe400007fe4ff */
[----:B------:R-:W-:Y:S01]  /*0140*/  ISETP.GE.U32.AND P0, PT, R2, 0x2710, PT ;  /* 0x000027100200780c */ /* 0x000fe20003f06070 */
[----:B------:R2:W-:Y:S03]  /*0150*/  STL.128 [R5+0x10], RZ ;  /* 0x000010ff05007387 */ /* 0x0005e60000100c00 */
[----:B------:R-:W-:Y:S01]  /*0160*/  ISETP.GE.U32.AND.EX P0, PT, R3, RZ, PT, P0 ;  /* 0x000000ff0300720c */ /* 0x000fe20003f06100 */
[----:B------:R2:W-:Y:S04]  /*0170*/  STL.128 [R5+0x20], RZ ;  /* 0x000020ff05007387 */ /* 0x0005e80000100c00 */
        /* <DEDUP_REMOVED lines=22> */
[----:B------:R2:W-:Y:S01]  /*02e0*/  STL.128 [R5+0x190], RZ ;  /* 0x000190ff05007387 */ /* 0x0005e20000100c00 */
[----:B------:R-:W-:Y:S05]  /*02f0*/  @!P0 BRA `(.L_x_0) ;  /* 0xfffffffc00808947 */ /* 0x000fea000383ffff */
[----:B------:R-:W3:Y:S02]  /*0300*/  LDC.64 R2, c[0x0][0x388] ;  /* 0x0000e200ff027b82 */ /* 0x000ee40000000a00 */
[----:B---3--:R-:W-:-:S06]  /*0310*/  IMAD.WIDE R2, R4, 0x4, R2 ;  /* 0x0000000404027825 */ /* 0x008fcc00078e0202 */
[----:B-1----:R-:W3:Y:S01]  /*0320*/  LDG.E R2, desc[UR6][R2.64] ;  /* 0x0000000602027981 */ /* 0x002ee2000c1e1900 */
[----:B------:R-:W-:Y:S01]  /*0330*/  BSSY.RECONVERGENT B0, `(.L_x_1) ;  /* 0x0000035000007945 */ /* 0x000fe20003800200 */
[----:B--2---:R-:W-:Y:S02]  /*0340*/  IMAD.MOV.U32 R5, RZ, RZ, RZ ;  /* 0x000000ffff057224 */ /* 0x004fe400078e00ff */
[----:B------:R-:W-:Y:S01]  /*0350*/  VIADD R6, R1, 0x9c40 ;  /* 0x00009c4001067836 */ /* 0x000fe20000000000 */
[----:B---3--:R-:W-:-:S13]  /*0360*/  ISETP.GE.AND P0, PT, R2, 0x1, PT ;  /* 0x000000010200780c */ /* 0x008fda0003f06270 */
[----:B------:R-:W-:Y:S05]  /*0370*/  @!P0 BRA `(.L_x_2) ;  /* 0x0000000000c08947 */ /* 0x000fea0003800000 */
[----:B------:R-:W-:Y:S01]  /*0380*/  IMAD R3, R4, 0x157, RZ ;  /* 0x0000015704037824 */ /* 0x000fe200078e02ff */
[----:B------:R-:W-:Y:S01]  /*0390*/  IADD3 R7, PT, PT, -R2, RZ, RZ ;  /* 0x000000ff02077210 */ /* 0x000fe20007ffe1ff */
[----:B------:R-:W-:Y:S02]  /*03a0*/  IMAD.MOV.U32 R8, RZ, RZ, RZ ;  /* 0x000000ffff087224 */ /* 0x000fe400078e00ff */
[----:B------:R-:W-:-:S07]  /*03b0*/  IMAD.MOV.U32 R5, RZ, RZ, RZ ;  /* 0x000000ffff057224 */ /* 0x000fce00078e00ff */
.L_x_10:
[----:B-12---:R-:W1:Y:S01]  /*03c0*/  LDC.64 R10, c[0x0][0x380] ;  /* 0x0000e000ff0a7b82 */ /* 0x006e620000000a00 */
[----:B------:R-:W-:-:S07]  /*03d0*/  IADD3 R13, PT, PT, R3, R8, RZ ;  /* 0x00000008030d7210 */ /* 0x000fce0007ffe0ff */
[----:B------:R-:W2:Y:S01]  /*03e0*/  LDC.64 R14, c[0x0][0x388] ;  /* 0x0000e200ff0e7b82 */ /* 0x000ea20000000a00 */
[----:B-1----:R-:W-:-:S06]  /*03f0*/  IMAD.WIDE R12, R13, 0x4, R10 ;  /* 0x000000040d0c7825 */ /* 0x002fcc00078e020a */
[----:B------:R-:W2:Y:S02]  /*0400*/  LDG.E R13, desc[UR6][R12.64] ;  /* 0x000000060c0d7981 */ /* 0x000ea4000c1e1900 */
[----:B--2---:R-:W-:-:S05]  /*0410*/  IMAD.WIDE R14, R13, 0x4, R14 ;  /* 0x000000040d0e7825 */ /* 0x004fca00078e020e */
[----:B------:R-:W2:Y:S01]  /*0420*/  LDG.E R9, desc[UR6][R14.64+-0x4] ;  /* 0xfffffc060e097981 */ /* 0x000ea2000c1e1900 */
[----:B------:R-:W-:Y:S01]  /*0430*/  VIADD R8, R8, 0x1 ;  /* 0x0000000108087836 */ /* 0x000fe20000000000 */
[----:B------:R-:W-:Y:S04]  /*0440*/  BSSY.RECONVERGENT B1, `(.L_x_3) ;  /* 0x0000022000017945 */ /* 0x000fe80003800200 */
[----:B------:R-:W-:Y:S02]  /*0450*/  ISETP.NE.AND P0, PT, R8, R2, PT ;  /* 0x000000020800720c */ /* 0x000fe40003f05270 */
[----:B--2---:R-:W-:-:S13]  /*0460*/  ISETP.GE.AND P1, PT, R9, 0x1, PT ;  /* 0x000000010900780c */ /* 0x004fda0003f26270 */
[----:B------:R-:W-:Y:S05]  /*0470*/  @!P1 BRA `(.L_x_4) ;  /* 0x0000000000789947 */ /* 0x000fea0003800000 */
[----:B------:R-:W-:-:S05]  /*0480*/  IMAD.WIDE R10, R3, 0x4, R10 ;  /* 0x00000004030a7825 */ /* 0x000fca00078e020a */
[----:B------:R1:W5:Y:S01]  /*0490*/  LDG.E R17, desc[UR6][R10.64] ;  /* 0x000000060a117981 */ /* 0x000362000c1e1900 */
[----:B------:R-:W-:Y:S01]  /*04a0*/  IMAD.MOV.U32 R12, RZ, RZ, 0x157 ;  /* 0x00000157ff0c7424 */ /* 0x000fe200078e00ff */
[----:B------:R-:W-:-:S03]  /*04b0*/  MOV R14, RZ ;  /* 0x000000ff000e7202 */ /* 0x000fc60000000f00 */
[----:B------:R-:W-:-:S07]  /*04c0*/  IMAD R19, R13, R12, -0x157 ;  /* 0xfffffea90d137424 */ /* 0x000fce00078e020c */
.L_x_9:
[----:B-12---:R-:W1:Y:S01]  /*04d0*/  LDC.64 R10, c[0x0][0x380] ;  /* 0x0000e000ff0a7b82 */ /* 0x006e620000000a00 */
[----:B------:R-:W-:-:S04]  /*04e0*/  IMAD.IADD R13, R19, 0x1, R14 ;  /* 0x00000001130d7824 */ /* 0x000fc800078e020e */
[----:B-1----:R-:W-:-:S05]  /*04f0*/  IMAD.WIDE R10, R13, 0x4, R10 ;  /* 0x000000040d0a7825 */ /* 0x002fca00078e020a */
[----:B------:R-:W2:Y:S01]  /*0500*/  LDG.E R21, desc[UR6][R10.64] ;  /* 0x000000060a157981 */ /* 0x000ea2000c1e1900 */
[----:B------:R-:W-:Y:S01]  /*0510*/  IADD3 R14, PT, PT, R14, 0x1, RZ ;  /* 0x000000010e0e7810 */ /* 0x000fe20007ffe0ff */
[----:B------:R-:W-:Y:S03]  /*0520*/  BSSY.RECONVERGENT B2, `(.L_x_5) ;  /* 0x0000012000027945 */ /* 0x000fe60003800200 */
[----:B------:R-:W-:Y:S02]  /*0530*/  ISETP.NE.AND P1, PT, R14, R9, PT ;  /* 0x000000090e00720c */ /* 0x000fe40003f25270 */
[----:B--2--5:R-:W-:-:S13]  /*0540*/  ISETP.NE.AND P2, PT, R17, R21, PT ;  /* 0x000000151100720c */ /* 0x024fda0003f45270 */
[----:B------:R-:W-:Y:S05]  /*0550*/  @!P2 BRA `(.L_x_6) ;  /* 0x00000000002ca947 */ /* 0x000fea0003800000 */
[----:B------:R-:W1:Y:S01]  /*0560*/  LDC.64 R10, c[0x0][0x380] ;  /* 0x0000e000ff0a7b82 */ /* 0x000e620000000a00 */
[----:B------:R-:W-:Y:S01]  /*0570*/  IMAD.MOV.U32 R15, RZ, RZ, R3 ;  /* 0x000000ffff0f7224 */ /* 0x000fe200078e0003 */
[----:B------:R-:W-:-:S07]  /*0580*/  MOV R16, R7 ;  /* 0x0000000700107202 */ /* 0x000fce0000000f00 */
.L_x_8:
[----:B------:R-:W-:-:S05]  /*0590*/  VIADD R16, R16, 0x1 ;  /* 0x0000000110107836 */ /* 0x000fca0000000000 */
[----:B------:R-:W-:-:S13]  /*05a0*/  ISETP.NE.AND P2, PT, R16, RZ, PT ;  /* 0x000000ff1000720c */ /* 0x000fda0003f45270 */
[----:B------:R-:W-:Y:S05]  /*05b0*/  @!P2 BRA `(.L_x_7) ;  /* 0x000000000020a947 */ /* 0x000fea0003800000 */
[----:B------:R-:W-:-:S05]  /*05c0*/  IADD3 R15, PT, PT, R15, 0x1, RZ ;  /* 0x000000010f0f7810 */ /* 0x000fca0007ffe0ff */
[----:B-1----:R-:W-:-:S06]  /*05d0*/  IMAD.WIDE R12, R15, 0x4, R10 ;  /* 0x000000040f0c7825 */ /* 0x002fcc00078e020a */
[----:B------:R-:W2:Y:S02]  /*05e0*/  LDG.E R12, desc[UR6][R12.64] ;  /* 0x000000060c0c7981 */ /* 0x000ea4000c1e1900 */
[----:B--2---:R-:W-:-:S13]  /*05f0*/  ISETP.NE.AND P2, PT, R12, R21, PT ;  /* 0x000000150c00720c */ /* 0x004fda0003f45270 */
[----:B------:R-:W-:Y:S05]  /*0600*/  @P2 BRA `(.L_x_8) ;  /* 0xfffffffc00e02947 */ /* 0x000fea000383ffff */
.L_x_6:
[C---:B------:R-:W-:Y:S01]  /*0610*/  IMAD R10, R5.reuse, 0x4, R0 ;  /* 0x00000004050a7824 */ /* 0x040fe200078e0200 */
[----:B------:R-:W-:-:S04]  /*0620*/  IADD3 R5, PT, PT, R5, 0x1, RZ ;  /* 0x0000000105057810 */ /* 0x000fc80007ffe0ff */
[----:B------:R2:W-:Y:S03]  /*0630*/  STL [R10], R21 ;  /* 0x000000150a007387 */ /* 0x0005e60000100800 */
.L_x_7:
[----:B------:R-:W-:Y:S05]  /*0640*/  BSYNC.RECONVERGENT B2 ;  /* 0x0000000000027941 */ /* 0x000fea0003800200 */
.L_x_5:
[----:B------:R-:W-:Y:S05]  /*0650*/  @P1 BRA `(.L_x_9) ;  /* 0xfffffffc009c1947 */ /* 0x000fea000383ffff */
.L_x_4:
[----:B------:R-:W-:Y:S05]  /*0660*/  BSYNC.RECONVERGENT B1 ;  /* 0x0000000000017941 */ /* 0x000fea0003800200 */
.L_x_3:
[----:B------:R-:W-:Y:S05]  /*0670*/  @P0 BRA `(.L_x_10) ;  /* 0xfffffffc00500947 */ /* 0x000fea000383ffff */
.L_x_2:
[----:B------:R-:W-:Y:S05]  /*0680*/  BSYNC.RECONVERGENT B0 ;  /* 0x0000000000007941 */ /* 0x000fea0003800200 */
.L_x_1:
[----:B------:R3:W-:Y:S01]  /*0690*/  STL.128 [R1+0x9c40], RZ ;  /* 0x009c40ff01007387 */ /* 0x0007e20000100c00 */
[----:B------:R-:W-:Y:S01]  /*06a0*/  VIADD R2, R1, 0x9c80 ;  /* 0x00009c8001027836 */ /* 0x000fe20000000000 */
[----:B------:R-:W-:Y:S01]  /*06b0*/  UMOV UR5, 0xf ;  /* 0x0000000f00057882 */ /* 0x000fe20000000000 */
[----:B------:R-:W-:Y:S01]  /*06c0*/  UMOV UR4, URZ ;  /* 0x000000ff00047c82 */ /* 0x000fe20008000000 */
[----:B------:R3:W-:Y:S04]  /*06d0*/  STL.128 [R1+0x9c50], RZ ;  /* 0x009c50ff01007387 */ /* 0x0007e80000100c00 */
[----:B------:R3:W-:Y:S04]  /*06e0*/  STL.128 [R1+0x9c60], RZ ;  /* 0x009c60ff01007387 */ /* 0x0007e80000100c00 */
[----:B------:R3:W-:Y:S02]  /*06f0*/  STL.128 [R1+0x9c70], RZ ;  /* 0x009c70ff01007387 */ /* 0x0007e40000100c00 */
.L_x_11:
[----:B------:R-:W-:Y:S01]  /*0700*/  UIADD3 UR5, UP0, UPT, UR5, 0x9c, URZ ;  /* 0x0000009c05057890 */ /* 0x000fe2000ff1e0ff */
[----:B------:R-:W-:Y:S03]  /*0710*/  STL.128 [R2], RZ ;  /* 0x000000ff02007387 */ /* 0x000fe60000100c00 */
[----:B------:R-:W-:Y:S01]  /*0720*/  UIADD3.X UR4, UPT, UPT, URZ, UR4, URZ, UP0, !UPT ;  /* 0x00000004ff047290 */ /* 0x000fe200087fe4ff */
[----:B------:R-:W-:Y:S01]  /*0730*/  STL.128 [R2+0x10], RZ ;  /* 0x000010ff02007387 */ /* 0x000fe20000100c00 */
[----:B------:R-:W-:-:S03]  /*0740*/  UISETP.GE.U32.AND UP0, UPT, UR5, 0x270f, UPT ;  /* 0x0000270f0500788c */ /* 0x000fc6000bf06070 */
[----:B------:R-:W-:Y:S01]  /*0750*/  STL.128 [R2+0x20], RZ ;  /* 0x000020ff02007387 */ /* 0x000fe20000100c00 */
[----:B------:R-:W-:-:S03]  /*0760*/  UISETP.GE.U32.AND.EX UP0, UPT, UR4, URZ, UPT, UP0 ;  /* 0x000000ff0400728c */ /* 0x000fc6000bf06100 */
[----:B------:R-:W-:Y:S04]  /*0770*/  STL.128 [R2+0x30], RZ ;  /* 0x000030ff02007387 */ /* 0x000fe80000100c00 */
        /* <DEDUP_REMOVED lines=34> */
[----:B------:R4:W-:Y:S02]  /*09a0*/  STL.128 [R2+0x260], RZ ;  /* 0x000260ff02007387 */ /* 0x0009e40000100c00 */
[----:B----4-:R-:W-:Y:S01]  /*09b0*/  IADD3 R2, PT, PT, R2, 0x270, RZ ;  /* 0x0000027002027810 */ /* 0x010fe20007ffe0ff */
[----:B------:R-:W-:Y:S06]  /*09c0*/  BRA.U !UP0, `(.L_x_11) ;  /* 0xfffffffd084c7547 */ /* 0x000fec000b83ffff */
[----:B------:R-:W4:Y:S01]  /*09d0*/  LDL R2, [R1] ;  /* 0x0000000001027983 */ /* 0x000f220000100800 */
[----:B------:R-:W-:Y:S01]  /*09e0*/  ISETP.GE.AND P0, PT, R5, 0x2, PT ;  /* 0x000000020500780c */ /* 0x000fe20003f06270 */
[----:B------:R-:W-:Y:S01]  /*09f0*/  BSSY.RECONVERGENT B0, `(.L_x_12) ;  /* 0x0000021000007945 */ /* 0x000fe20003800200 */
[----:B------:R-:W-:Y:S01]  /*0a00*/  IMAD.MOV.U32 R3, RZ, RZ, 0x1 ;  /* 0x00000001ff037424 */ /* 0x000fe200078e00ff */
[----:B----4-:R4:W-:Y:S10]  /*0a10*/  STL [R1+0x9c40], R2 ;  /* 0x009c400201007387 */ /* 0x0109f40000100800 */
[----:B------:R-:W-:Y:S05]  /*0a20*/  @!P0 BRA `(.L_x_13) ;  /* 0x0000000000748947 */ /* 0x000fea0003800000 */
[----:B----4-:R-:W-:Y:S02]  /*0a30*/  HFMA2 R2, -RZ, RZ, 0, 5.9604644775390625e-08 ;  /* 0x00000001ff027431 */ /* 0x010fe400000001ff */
[----:B------:R-:W-:-:S07]  /*0a40*/  IMAD.MOV.U32 R3, RZ, RZ, 0x1 ;  /* 0x00000001ff037424 */ /* 0x000fce00078e00ff */
.L_x_19:
[----:B------:R-:W-:Y:S01]  /*0a50*/  ISETP.GE.AND P1, PT, R3, 0x1, PT ;  /* 0x000000010300780c */ /* 0x000fe20003f26270 */
[----:B------:R-:W-:Y:S01]  /*0a60*/  BSSY.RECONVERGENT B1, `(.L_x_14) ;  /* 0x0000010000017945 */ /* 0x000fe20003800200 */
[C---:B-1--4-:R-:W-:Y:S01]  /*0a70*/  LEA R7, R2.reuse, R0, 0x2 ;  /* 0x0000000002077211 */ /* 0x052fe200078e10ff */
[----:B------:R-:W-:Y:S01]  /*0a80*/  VIADD R2, R2, 0x1 ;  /* 0x0000000102027836 */ /* 0x000fe20000000000 */
[----:B------:R-:W-:-:S04]  /*0a90*/  MOV R8, RZ ;  /* 0x000000ff00087202 */ /* 0x000fc80000000f00 */
[----:B------:R-:W-:-:S05]  /*0aa0*/  ISETP.NE.AND P0, PT, R2, R5, PT ;  /* 0x000000050200720c */ /* 0x000fca0003f05270 */
[----:B------:R-:W-:Y:S08]  /*0ab0*/  @!P1 BRA `(.L_x_15) ;  /* 0x0000000000289947 */ /* 0x000ff00003800000 */
[----:B-12---:R1:W5:Y:S01]  /*0ac0*/  LDL R10, [R7] ;  /* 0x00000000070a7983 */ /* 0x0063620000100800 */
[----:B------:R-:W-:-:S07]  /*0ad0*/  IMAD.MOV.U32 R8, RZ, RZ, RZ ;  /* 0x000000ffff087224 */ /* 0x000fce00078e00ff */
.L_x_16:
[----:B------:R-:W-:-:S06]  /*0ae0*/  LEA R9, R8, R6, 0x2 ;  /* 0x0000000608097211 */ /* 0x000fcc00078e10ff */
[----:B------:R-:W2:Y:S02]  /*0af0*/  LDL R9, [R9] ;  /* 0x0000000009097983 */ /* 0x000ea40000100800 */
[----:B--2--5:R-:W-:-:S13]  /*0b00*/  ISETP.NE.AND P1, PT, R10, R9, PT ;  /* 0x000000090a00720c */ /* 0x024fda0003f25270 */
[----:B------:R-:W-:Y:S05]  /*0b10*/  @!P1 BRA `(.L_x_15) ;  /* 0x0000000000109947 */ /* 0x000fea0003800000 */
[----:B------:R-:W-:-:S05]  /*0b20*/  VIADD R8, R8, 0x1 ;  /* 0x0000000108087836 */ /* 0x000fca0000000000 */
[----:B------:R-:W-:-:S13]  /*0b30*/  ISETP.NE.AND P1, PT, R8, R3, PT ;  /* 0x000000030800720c */ /* 0x000fda0003f25270 */
[----:B------:R-:W-:Y:S05]  /*0b40*/  @P1 BRA `(.L_x_16) ;  /* 0xfffffffc00e41947 */ /* 0x000fea000383ffff */
[----:B------:R-:W-:-:S07]  /*0b50*/  MOV R8, R3 ;  /* 0x0000000300087202 */ /* 0x000fce0000000f00 */
.L_x_15:
[----:B------:R-:W-:Y:S05]  /*0b60*/  BSYNC.RECONVERGENT B1 ;  /* 0x0000000000017941 */ /* 0x000fea0003800200 */
.L_x_14:
[----:B------:R-:W-:Y:S01]  /*0b70*/  ISETP.NE.AND P1, PT, R8, R3, PT ;  /* 0x000000030800720c */ /* 0x000fe20003f25270 */
[----:B------:R-:W-:-:S12]  /*0b80*/  BSSY.RECONVERGENT B1, `(.L_x_17) ;  /* 0x0000006000017945 */ /* 0x000fd80003800200 */
[----:B------:R-:W-:Y:S05]  /*0b90*/  @P1 BRA `(.L_x_18) ;  /* 0x0000000000101947 */ /* 0x000fea0003800000 */
[----:B-1----:R-:W4:Y:S01]  /*0ba0*/  LDL R7, [R7] ;  /* 0x0000000007077983 */ /* 0x002f220000100800 */
[C---:B------:R-:W-:Y:S01]  /*0bb0*/  IMAD R8, R3.reuse, 0x4, R6 ;  /* 0x0000000403087824 */ /* 0x040fe200078e0206 */
[----:B------:R-:W-:-:S04]  /*0bc0*/  IADD3 R3, PT, PT, R3, 0x1, RZ ;  /* 0x0000000103037810 */ /* 0x000fc80007ffe0ff */
[----:B----4-:R4:W-:Y:S03]  /*0bd0*/  STL [R8], R7 ;  /* 0x0000000708007387 */ /* 0x0109e60000100800 */
.L_x_18:
[----:B------:R-:W-:Y:S05]  /*0be0*/  BSYNC.RECONVERGENT B1 ;  /* 0x0000000000017941 */ /* 0x000fea0003800200 */
.L_x_17:
[----:B------:R-:W-:Y:S05]  /*0bf0*/  @P0 BRA `(.L_x_19) ;  /* 0xfffffffc00940947 */ /* 0x000fea000383ffff */
.L_x_13:
[----:B------:R-:W-:Y:S05]  /*0c00*/  BSYNC.RECONVERGENT B0 ;  /* 0x0000000000007941 */ /* 0x000fea0003800200 */
.L_x_12:
[----:B-1--4-:R-:W1:Y:S02]  /*0c10*/  LDC.64 R6, c[0x0][0x390] ;  /* 0x0000e400ff067b82 */ /* 0x012e640000000a00 */
[----:B-1----:R-:W-:-:S05]  /*0c20*/  IMAD.WIDE R4, R4, 0x4, R6 ;  /* 0x0000000404047825 */ /* 0x002fca00078e0206 */
[----:B------:R-:W-:Y:S01]  /*0c30*/  STG.E desc[UR6][R4.64], R3 ;  /* 0x0000000304007986 */ /* 0x000fe2000c101906 */
[----:B------:R-:W-:Y:S05]  /*0c40*/  EXIT ;  /* 0x000000000000794d */ /* 0x000fea0003800000 */
.L_x_20:
[----:B------:R-:W-:-:S00]  /*0c50*/  BRA `(.L_x_20) ;  /* 0xfffffffc00fc7947 */ /* 0x000fc0000383ffff */
[----:B------:R-:W-:-:S00]  /*0c60*/  NOP ;  /* 0x0000000000007918 */ /* 0x000fc00000000000 */
        /* <DEDUP_REMOVED lines=9> */
.L_x_22:


//--------------------- .text._Z13dataset_parsePiS_S_ --------------------------
	.section	.text._Z13dataset_parsePiS_S_,"ax",@progbits
	.align	128
        .global         _Z13dataset_parsePiS_S_
        .type           _Z13dataset_parsePiS_S_,@function
        .size           _Z13dataset_parsePiS_S_,(.L_x_23 - _Z13dataset_parsePiS_S_)
        .other          _Z13dataset_parsePiS_S_,@"STO_CUDA_ENTRY STV_DEFAULT"
_Z13dataset_parsePiS_S_:
.text._Z13dataset_parsePiS_S_:
[----:B------:R-:W-:Y:S01]  /*0000*/  LDC R1, c[0x0][0x37c] ;  /* 0x0000df00ff017b82 */ /* 0x000fe20000000800 */
[----:B------:R-:W0:Y:S07]  /*0010*/  S2R R0, SR_TID.X ;  /* 0x0000000000007919 */ /* 0x000e2e0000002100 */
[----:B------:R-:W0:Y:S08]  /*0020*/  S2UR UR4, SR_CTAID.X ;  /* 0x00000000000479c3 */ /* 0x000e300000002500 */
[----:B------:R-:W0:Y:S02]  /*0030*/  LDC R3, c[0x0][0x360] ;  /* 0x0000d800ff037b82 */ /* 0x000e240000000800 */
[----:B0-----:R-:W-:-:S05]  /*0040*/  IMAD R0, R3, UR4, R0 ;  /* 0x0000000403007c24 */ /* 0x001fca000f8e0200 */
[----:B------:R-:W-:-:S13]  /*0050*/  ISETP.GT.AND P0, PT, R0, 0x100509, PT ;  /* 0x001005090000780c */ /* 0x000fda0003f04270 */
[----:B------:R-:W-:Y:S05]  /*0060*/  @P0 EXIT ;  /* 0x000000000000094d */ /* 0x000fea0003800000 */
[----:B------:R-:W0:Y:S01]  /*0070*/  LDC.64 R4, c[0x0][0x380] ;  /* 0x0000e000ff047b82 */ /* 0x000e220000000a00 */
[----:B------:R-:W1:Y:S01]  /*0080*/  LDCU.64 UR4, c[0x0][0x358] ;  /* 0x00006b00ff0477ac */ /* 0x000e620008000a00 */
[----:B------:R-:W-:-:S06]  /*0090*/  SHF.L.U32 R3, R0, 0x1, RZ ;  /* 0x0000000100037819 */ /* 0x000fcc00000006ff */
[----:B------:R-:W2:Y:S01]  /*00a0*/  LDC.64 R10, c[0x0][0x388] ;  /* 0x0000e200ff0a7b82 */ /* 0x000ea20000000a00 */
[----:B0-----:R-:W-:-:S04]  /*00b0*/  IMAD.WIDE R4, R3, 0x4, R4 ;  /* 0x0000000403047825 */ /* 0x001fc800078e0204 */
[----:B------:R-:W-:-:S03]  /*00c0*/  HFMA2 R17, -RZ, RZ, 0, 5.9604644775390625e-08 ;  /* 0x00000001ff117431 */ /* 0x000fc600000001ff */
[----:B------:R-:W0:Y:S01]  /*00d0*/  LDC.64 R2, c[0x0][0x390] ;  /* 0x0000e400ff027b82 */ /* 0x000e220000000a00 */
[----:B-1----:R-:W2:Y:S02]  /*00e0*/  LDG.E R7, desc[UR4][R4.64] ;  /* 0x0000000404077981 */ /* 0x002ea4000c1e1900 */
[----:B--2---:R-:W-:-:S06]  /*00f0*/  IMAD.WIDE R6, R7, 0x4, R10 ;  /* 0x0000000407067825 */ /* 0x004fcc00078e020a */
[----:B------:R-:W2:Y:S04]  /*0100*/  ATOMG.E.ADD.STRONG.GPU PT, R6, desc[UR4][R6.64+-0x4], R17 ;  /* 0xfffffc11060679a8 */ /* 0x000ea800081ef104 */
[----:B------:R-:W2:Y:S04]  /*0110*/  LDG.E R9, desc[UR4][R4.64] ;  /* 0x0000000404097981 */ /* 0x000ea8000c1e1900 */
[----:B------:R-:W3:Y:S01]  /*0120*/  LDG.E R13, desc[UR4][R4.64+0x4] ;  /* 0x00000404040d7981 */ /* 0x000ee2000c1e1900 */
[----:B--2---:R-:W-:Y:S02]  /*0130*/  IMAD R9, R9, 0x157, R6 ;  /* 0x0000015709097824 */ /* 0x004fe400078e0206 */
[----:B---3--:R-:W-:-:S03]  /*0140*/  IMAD.WIDE R10, R13, 0x4, R10 ;  /* 0x000000040d0a7825 */ /* 0x008fc600078e020a */
[----:B------:R-:W-:-:S05]  /*0150*/  IADD3 R9, PT, PT, R9, -0x157, RZ ;  /* 0xfffffea909097810 */ /* 0x000fca0007ffe0ff */
[----:B0-----:R-:W-:-:S05]  /*0160*/  IMAD.WIDE R8, R9, 0x4, R2 ;  /* 0x0000000409087825 */ /* 0x001fca00078e0202 */
[----:B------:R-:W-:Y:S04]  /*0170*/  STG.E desc[UR4][R8.64], R13 ;  /* 0x0000000d08007986 */ /* 0x000fe8000c101904 */
[----:B------:R-:W2:Y:S04]  /*0180*/  ATOMG.E.ADD.STRONG.GPU PT, R10, desc[UR4][R10.64+-0x4], R17 ;  /* 0xfffffc110a0a79a8 */ /* 0x000ea800081ef104 */
[----:B------:R-:W2:Y:S04]  /*0190*/  LDG.E R15, desc[UR4][R4.64+0x4] ;  /* 0x00000404040f7981 */ /* 0x000ea8000c1e1900 */
[----:B------:R-:W3:Y:S01]  /*01a0*/  LDG.E R7, desc[UR4][R4.64] ;  /* 0x0000000404077981 */ /* 0x000ee2000c1e1900 */
[----:B--2---:R-:W-:-:S05]  /*01b0*/  IMAD R15, R15, 0x157, R10 ;  /* 0x000001570f0f7824 */ /* 0x004fca00078e020a */
[----:B------:R-:W-:-:S05]  /*01c0*/  IADD3 R15, PT, PT, R15, -0x157, RZ ;  /* 0xfffffea90f0f7810 */ /* 0x000fca0007ffe0ff */
[----:B------:R-:W-:-:S05]  /*01d0*/  IMAD.WIDE R2, R15, 0x4, R2 ;  /* 0x000000040f027825 */ /* 0x000fca00078e0202 */
[----:B---3--:R-:W-:Y:S01]  /*01e0*/  STG.E desc[UR4][R2.64], R7 ;  /* 0x0000000702007986 */ /* 0x008fe2000c101904 */
[----:B------:R-:W-:Y:S05]  /*01f0*/  EXIT ;  /* 0x000000000000794d */ /* 0x000fea0003800000 */
.L_x_21:
        /* <DEDUP_REMOVED lines=16> */
.L_x_23:


//--------------------- .nv.shared.reserved.0     --------------------------
	.section	.nv.shared.reserved.0,"aw",@nobits
	.weak		__nv_reservedSMEM_offset_0_alias
	.size		__nv_reservedSMEM_offset_0_alias, 0, 64
	.other		__nv_reservedSMEM_offset_0_alias,@"STO_CUDA_RESERVED_SHARED STV_DEFAULT"
__nv_reservedSMEM_offset_0_alias:
	.zero		0
	.zero		64


//--------------------- .nv.constant0._Z12output_parsePiS_S_ --------------------------
	.section	.nv.constant0._Z12output_parsePiS_S_,"a",@progbits
	.sectionflags	@""
	.align	4
.nv.constant0._Z12output_parsePiS_S_:
	.zero		920


//--------------------- .nv.constant0._Z13dataset_parsePiS_S_ --------------------------
	.section	.nv.constant0._Z13dataset_parsePiS_S_,"a",@progbits
	.sectionflags	@""
	.align	4
.nv.constant0._Z13dataset_parsePiS_S_:
	.zero		920


//--------------------- SYMBOLS --------------------------

	.type		.nv.reservedSmem.offset0,@object
	.size		.nv.reservedSmem.offset0,0x4
